	.headerflags	@"EF_CUDA_TEXMODE_UNIFIED EF_CUDA_64BIT_ADDRESS EF_CUDA_ACCELERATORS EF_CUDA_SM90 EF_CUDA_VIRTUAL_SM(EF_CUDA_SM90)"
	.elftype	@"ET_EXEC"


//--------------------- .nv.info                  --------------------------
	.section	.nv.info,"",@"SHT_CUDA_INFO"
	.align	4


	//----- nvinfo : EIATTR_REGCOUNT
	.align		4
        /*0000*/ 	.byte	0x04, 0x2f
        /*0002*/ 	.short	(.L_1 - .L_0)
	.align		4
.L_0:
        /*0004*/ 	.word	index@(triton_poi_fused_native_layer_norm_1)
        /*0008*/ 	.word	0x0000001a


	//----- nvinfo : EIATTR_MIN_STACK_SIZE
	.align		4
.L_1:
        /*000c*/ 	.byte	0x04, 0x12
        /*000e*/ 	.short	(.L_3 - .L_2)
	.align		4
.L_2:
        /*0010*/ 	.word	index@(triton_poi_fused_native_layer_norm_1)
        /*0014*/ 	.word	0x00000000


	//----- nvinfo : EIATTR_FRAME_SIZE
	.align		4
.L_3:
        /*0018*/ 	.byte	0x04, 0x11
        /*001a*/ 	.short	(.L_5 - .L_4)
	.align		4
.L_4:
        /*001c*/ 	.word	index@(triton_poi_fused_native_layer_norm_1)
        /*0020*/ 	.word	0x00000000


	//----- nvinfo : EIATTR_MIN_STACK_SIZE
	.align		4
.L_5:
        /*0024*/ 	.byte	0x04, 0x12
        /*0026*/ 	.short	(.L_7 - .L_6)
	.align		4
.L_6:
        /*0028*/ 	.word	index@(triton_poi_fused_native_layer_norm_1)
        /*002c*/ 	.word	0x00000000
.L_7:


//--------------------- .nv.info.triton_poi_fused_native_layer_norm_1 --------------------------
	.section	.nv.info.triton_poi_fused_native_layer_norm_1,"",@"SHT_CUDA_INFO"
	.sectionflags	@""
	.align	4


	//----- nvinfo : EIATTR_CUDA_API_VERSION
	.align		4
        /*0000*/ 	.byte	0x04, 0x37
        /*0002*/ 	.short	(.L_9 - .L_8)
.L_8:
        /*0004*/ 	.word	0x0000007c


	//----- nvinfo : EIATTR_KPARAM_INFO
	.align		4
.L_9:
        /*0008*/ 	.byte	0x04, 0x17
        /*000a*/ 	.short	(.L_11 - .L_10)
.L_10:
        /*000c*/ 	.word	0x00000000
        /*0010*/ 	.short	0x0006
        /*0012*/ 	.short	0x0030
        /*0014*/ 	.byte	0x00, 0xf0, 0x11, 0x00


	//----- nvinfo : EIATTR_KPARAM_INFO
	.align		4
.L_11:
        /*0018*/ 	.byte	0x04, 0x17
        /*001a*/ 	.short	(.L_13 - .L_12)
.L_12:
        /*001c*/ 	.word	0x00000000
        /*0020*/ 	.short	0x0005
        /*0022*/ 	.short	0x0028
        /*0024*/ 	.byte	0x00, 0xf4, 0x21, 0x00


	//----- nvinfo : EIATTR_KPARAM_INFO
	.align		4
.L_13:
        /*0028*/ 	.byte	0x04, 0x17
        /*002a*/ 	.short	(.L_15 - .L_14)
.L_14:
        /*002c*/ 	.word	0x00000000
        /*0030*/ 	.short	0x0004
        /*0032*/ 	.short	0x0020
        /*0034*/ 	.byte	0x00, 0xf4, 0x21, 0x00


	//----- nvinfo : EIATTR_KPARAM_INFO
	.align		4
.L_15:
        /*0038*/ 	.byte	0x04, 0x17
        /*003a*/ 	.short	(.L_17 - .L_16)
.L_16:
        /*003c*/ 	.word	0x00000000
        /*0040*/ 	.short	0x0003
        /*0042*/ 	.short	0x0018
        /*0044*/ 	.byte	0x00, 0xf4, 0x21, 0x00


	//----- nvinfo : EIATTR_KPARAM_INFO
	.align		4
.L_17:
        /*0048*/ 	.byte	0x04, 0x17
        /*004a*/ 	.short	(.L_19 - .L_18)
.L_18:
        /*004c*/ 	.word	0x00000000
        /*0050*/ 	.short	0x0002
        /*0052*/ 	.short	0x0010
        /*0054*/ 	.byte	0x00, 0xf4, 0x21, 0x00


	//----- nvinfo : EIATTR_KPARAM_INFO
	.align		4
.L_19:
        /*0058*/ 	.byte	0x04, 0x17
        /*005a*/ 	.short	(.L_21 - .L_20)
.L_20:
        /*005c*/ 	.word	0x00000000
        /*0060*/ 	.short	0x0001
        /*0062*/ 	.short	0x0008
        /*0064*/ 	.byte	0x00, 0xf4, 0x21, 0x00


	//----- nvinfo : EIATTR_KPARAM_INFO
	.align		4
.L_21:
        /*0068*/ 	.byte	0x04, 0x17
        /*006a*/ 	.short	(.L_23 - .L_22)
.L_22:
        /*006c*/ 	.word	0x00000000
        /*0070*/ 	.short	0x0000
        /*0072*/ 	.short	0x0000
        /*0074*/ 	.byte	0x00, 0xf4, 0x21, 0x00


	//----- nvinfo : EIATTR_SPARSE_MMA_MASK
	.align		4
.L_23:
        /*0078*/ 	.byte	0x03, 0x50
        /*007a*/ 	.short	0x0000


	//----- nvinfo : EIATTR_MAXREG_COUNT
	.align		4
        /*007c*/ 	.byte	0x03, 0x1b
        /*007e*/ 	.short	0x00ff


	//----- nvinfo : EIATTR_EXIT_INSTR_OFFSETS
	.align		4
        /*0080*/ 	.byte	0x04, 0x1c
        /*0082*/ 	.short	(.L_25 - .L_24)


	//   ....[0]....
.L_24:
        /*0084*/ 	.word	0x000002d0


	//   ....[1]....
        /*0088*/ 	.word	0x000002f0


	//----- nvinfo : EIATTR_REQNTID
	.align		4
.L_25:
        /*008c*/ 	.byte	0x04, 0x10
        /*008e*/ 	.short	(.L_27 - .L_26)
.L_26:
        /*0090*/ 	.word	0x00000020
        /*0094*/ 	.word	0x00000001
        /*0098*/ 	.word	0x00000001


	//----- nvinfo : EIATTR_CBANK_PARAM_SIZE
	.align		4
.L_27:
        /*009c*/ 	.byte	0x03, 0x19
        /*009e*/ 	.short	0x0034


	//----- nvinfo : EIATTR_PARAM_CBANK
	.align		4
        /*00a0*/ 	.byte	0x04, 0x0a
        /*00a2*/ 	.short	(.L_29 - .L_28)
	.align		4
.L_28:
        /*00a4*/ 	.word	index@(.nv.constant0.triton_poi_fused_native_layer_norm_1)
        /*00a8*/ 	.short	0x0210
        /*00aa*/ 	.short	0x0034


	//----- nvinfo : EIATTR_SW_WAR
	.align		4
.L_29:
        /*00ac*/ 	.byte	0x04, 0x36
        /*00ae*/ 	.short	(.L_31 - .L_30)
.L_30:
        /*00b0*/ 	.word	0x00000008
.L_31:


//--------------------- .nv.callgraph             --------------------------
	.section	.nv.callgraph,"",@"SHT_CUDA_CALLGRAPH"
	.align	4
	.sectionentsize	8
	.align		4
        /*0000*/ 	.word	0x00000000
	.align		4
        /*0004*/ 	.word	0xffffffff
	.align		4
        /*0008*/ 	.word	0x00000000
	.align		4
        /*000c*/ 	.word	0xfffffffe
	.align		4
        /*0010*/ 	.word	0x00000000
	.align		4
        /*0014*/ 	.word	0xfffffffd
	.align		4
        /*0018*/ 	.word	0x00000000
	.align		4
        /*001c*/ 	.word	0xfffffffc


//--------------------- .text.triton_poi_fused_native_layer_norm_1 --------------------------
	.section	.text.triton_poi_fused_native_layer_norm_1,"ax",@progbits
	.align	128
        .global         triton_poi_fused_native_layer_norm_1
        .type           triton_poi_fused_native_layer_norm_1,@function
        .size           triton_poi_fused_native_layer_norm_1,(.L_x_1 - triton_poi_fused_native_layer_norm_1)
        .other          triton_poi_fused_native_layer_norm_1,@"STO_CUDA_ENTRY STV_DEFAULT"
triton_poi_fused_native_layer_norm_1:
.text.triton_poi_fused_native_layer_norm_1:
[----:B------:R-:W0:Y:S01]  /*0000*/  LDC R1, c[0x0][0x28] ;  /* 0x00000a00ff017b82 */ /* 0x000e220000000800 */
[----:B------:R-:W1:Y:S07]  /*0010*/  S2R R0, SR_TID.X ;  /* 0x0000000000007919 */ /* 0x000e6e0000002100 */
[----:B------:R-:W2:Y:S01]  /*0020*/  LDC.64 R4, c[0x0][0x218] ;  /* 0x00008600ff047b82 */ /* 0x000ea20000000a00 */
[----:B------:R-:W-:Y:S01]  /*0030*/  IMAD.MOV.U32 R21, RZ, RZ, RZ ;  /* 0x000000ffff157224 */ /* 0x000fe200078e00ff */
[----:B------:R-:W-:Y:S01]  /*0040*/  CS2R R18, SRZ ;  /* 0x0000000000127805 */ /* 0x000fe2000001ff00 */
[----:B------:R-:W3:Y:S05]  /*0050*/  S2R R13, SR_CTAID.X ;  /* 0x00000000000d7919 */ /* 0x000eea0000002500 */
[----:B------:R-:W4:Y:S01]  /*0060*/  LDC.64 R2, c[0x0][0x210] ;  /* 0x00008400ff027b82 */ /* 0x000f220000000a00 */
[----:B------:R-:W-:-:S07]  /*0070*/  ULDC.64 UR4, c[0x0][0x208] ;  /* 0x0000820000047ab9 */ /* 0x000fce0000000a00 */
[----:B------:R-:W5:Y:S08]  /*0080*/  LDC.64 R6, c[0x0][0x220] ;  /* 0x00008800ff067b82 */ /* 0x000f700000000a00 */
[----:B------:R-:W5:Y:S01]  /*0090*/  LDC.64 R8, c[0x0][0x228] ;  /* 0x00008a00ff087b82 */ /* 0x000f620000000a00 */
[----:B-1----:R-:W-:-:S07]  /*00a0*/  SHF.L.U32 R0, R0, 0x1, RZ ;  /* 0x0000000100007819 */ /* 0x002fce00000006ff */
[----:B------:R-:W1:Y:S01]  /*00b0*/  LDC.64 R10, c[0x0][0x230] ;  /* 0x00008c00ff0a7b82 */ /* 0x000e620000000a00 */
[----:B------:R-:W-:-:S04]  /*00c0*/  LOP3.LUT R0, R0, 0x3e, RZ, 0xc0, !PT ;  /* 0x0000003e00007812 */ /* 0x000fc800078ec0ff */
[----:B---3--:R-:W-:-:S04]  /*00d0*/  LEA R13, R13, R0, 0x6 ;  /* 0x000000000d0d7211 */ /* 0x008fc800078e30ff */
[----:B------:R-:W-:Y:S01]  /*00e0*/  SHF.R.S32.HI R0, RZ, 0x1f, R13 ;  /* 0x0000001fff007819 */ /* 0x000fe2000001140d */
[----:B------:R-:W-:Y:S01]  /*00f0*/  HFMA2.MMA R14, -RZ, RZ, 0, 0 ;  /* 0x00000000ff0e7435 */ /* 0x000fe200000001ff */
[C---:B------:R-:W-:Y:S01]  /*0100*/  ISETP.GE.AND P0, PT, R13.reuse, 0x40, PT ;  /* 0x000000400d00780c */ /* 0x040fe20003f06270 */
[----:B----4-:R-:W-:Y:S01]  /*0110*/  IMAD.WIDE R2, R13, 0x4, R2 ;  /* 0x000000040d027825 */ /* 0x010fe200078e0202 */
[----:B------:R-:W-:-:S04]  /*0120*/  LEA.HI R0, R0, R13, RZ, 0x2 ;  /* 0x0000000d00007211 */ /* 0x000fc800078f10ff */
[----:B------:R-:W-:Y:S02]  /*0130*/  LOP3.LUT R12, R0, 0xfffffffc, RZ, 0xc0, !PT ;  /* 0xfffffffc000c7812 */ /* 0x000fe400078ec0ff */
[----:B------:R-:W-:Y:S01]  /*0140*/  SHF.R.S32.HI R15, RZ, 0x2, R0 ;  /* 0x00000002ff0f7819 */ /* 0x000fe20000011400 */
[----:B------:R-:W-:Y:S02]  /*0150*/  HFMA2.MMA R0, -RZ, RZ, 0, 0 ;  /* 0x00000000ff007435 */ /* 0x000fe400000001ff */
[----:B------:R-:W-:Y:S02]  /*0160*/  IMAD.IADD R17, R13, 0x1, -R12 ;  /* 0x000000010d117824 */ /* 0x000fe400078e0a0c */
[C---:B--2---:R-:W-:Y:S01]  /*0170*/  IMAD.WIDE R4, R15.reuse, 0x4, R4 ;  /* 0x000000040f047825 */ /* 0x044fe200078e0204 */
[----:B------:R-:W-:Y:S01]  /*0180*/  MOV R12, RZ ;  /* 0x000000ff000c7202 */ /* 0x000fe20000000f00 */
[----:B------:R2:W3:Y:S02]  /*0190*/  @!P0 LDG.E.64 R18, desc[UR4][R2.64] ;  /* 0x0000000402128981 */ /* 0x0004e4000c1e1b00 */
[----:B-----5:R-:W-:-:S02]  /*01a0*/  IMAD.WIDE R6, R15, 0x4, R6 ;  /* 0x000000040f067825 */ /* 0x020fc400078e0206 */
[----:B------:R-:W3:Y:S01]  /*01b0*/  @!P0 LDG.E.EL R21, desc[UR4][R4.64] ;  /* 0x0000000404158981 */ /* 0x000ee2000c2e1900 */
[----:B------:R-:W-:Y:S01]  /*01c0*/  CS2R R22, SRZ ;  /* 0x0000000000167805 */ /* 0x000fe2000001ff00 */
[C---:B0-----:R-:W-:Y:S02]  /*01d0*/  IMAD.WIDE R8, R17.reuse, 0x4, R8 ;  /* 0x0000000411087825 */ /* 0x041fe400078e0208 */
[----:B------:R-:W4:Y:S02]  /*01e0*/  @!P0 LDG.E.EL R0, desc[UR4][R4.64] ;  /* 0x0000000404008981 */ /* 0x000f24000c2e1900 */
[----:B-1----:R-:W-:Y:S01]  /*01f0*/  IMAD.WIDE R10, R17, 0x4, R10 ;  /* 0x00000004110a7825 */ /* 0x002fe200078e020a */
[----:B------:R-:W-:Y:S01]  /*0200*/  CS2R R16, SRZ ;  /* 0x0000000000107805 */ /* 0x000fe2000001ff00 */
[----:B------:R-:W5:Y:S01]  /*0210*/  @!P0 LDG.E.EL R12, desc[UR4][R6.64] ;  /* 0x00000004060c8981 */ /* 0x000f62000c2e1900 */
[----:B--2---:R-:W0:Y:S03]  /*0220*/  LDC.64 R2, c[0x0][0x238] ;  /* 0x00008e00ff027b82 */ /* 0x004e260000000a00 */
[----:B------:R-:W2:Y:S04]  /*0230*/  @!P0 LDG.E.EL R14, desc[UR4][R6.64] ;  /* 0x00000004060e8981 */ /* 0x000ea8000c2e1900 */
[----:B------:R-:W2:Y:S04]  /*0240*/  @!P0 LDG.E.EL.64 R16, desc[UR4][R8.64] ;  /* 0x0000000408108981 */ /* 0x000ea8000c2e1b00 */
[----:B------:R-:W2:Y:S01]  /*0250*/  @!P0 LDG.E.EL.64 R22, desc[UR4][R10.64] ;  /* 0x000000040a168981 */ /* 0x000ea2000c2e1b00 */
[----:B0-----:R-:W-:-:S04]  /*0260*/  IMAD.WIDE R2, R13, 0x4, R2 ;  /* 0x000000040d027825 */ /* 0x001fc800078e0202 */
[----:B---3--:R-:W-:Y:S01]  /*0270*/  FADD R21, -R21, R18 ;  /* 0x0000001215157221 */ /* 0x008fe20000000100 */
[----:B----4-:R-:W-:-:S03]  /*0280*/  FADD R19, -R0, R19 ;  /* 0x0000001300137221 */ /* 0x010fc60000000100 */
[----:B-----5:R-:W-:Y:S01]  /*0290*/  FMUL R21, R21, R12 ;  /* 0x0000000c15157220 */ /* 0x020fe20000400000 */
[----:B--2---:R-:W-:-:S03]  /*02a0*/  FMUL R14, R19, R14 ;  /* 0x0000000e130e7220 */ /* 0x004fc60000400000 */
[----:B------:R-:W-:Y:S01]  /*02b0*/  FFMA R16, R21, R16, R22 ;  /* 0x0000001015107223 */ /* 0x000fe20000000016 */
[----:B------:R-:W-:Y:S01]  /*02c0*/  FFMA R17, R14, R17, R23 ;  /* 0x000000110e117223 */ /* 0x000fe20000000017 */
[----:B------:R-:W-:Y:S06]  /*02d0*/  @P0 EXIT ;  /* 0x000000000000094d */ /* 0x000fec0003800000 */
[----:B------:R-:W-:Y:S01]  /*02e0*/  STG.E.64 desc[UR4][R2.64], R16 ;  /* 0x0000001002007986 */ /* 0x000fe2000c101b04 */
[----:B------:R-:W-:Y:S05]  /*02f0*/  EXIT ;  /* 0x000000000000794d */ /* 0x000fea0003800000 */
.L_x_0:
[----:B------:R-:W-:-:S00]  /*0300*/  BRA `(.L_x_0) ;  /* 0xfffffffc00fc7947 */ /* 0x000fc0000383ffff */
[----:B------:R-:W-:-:S00]  /*0310*/  NOP ;  /* 0x0000000000007918 */ /* 0x000fc00000000000 */
        /* <DEDUP_REMOVED lines=14> */
.L_x_1:


//--------------------- .nv.constant0.triton_poi_fused_native_layer_norm_1 --------------------------
	.section	.nv.constant0.triton_poi_fused_native_layer_norm_1,"a",@progbits
	.sectionflags	@""
	.align	4
.nv.constant0.triton_poi_fused_native_layer_norm_1:
	.zero		580
